//
// Generated by NVIDIA NVVM Compiler
//
// Compiler Build ID: CL-36424714
// Cuda compilation tools, release 13.0, V13.0.88
// Based on NVVM 20.0.0
//

.version 9.0
.target sm_100
.address_size 64

	// .globl	_Z9kernelAddPfS_S_i

.visible .entry _Z9kernelAddPfS_S_i(
	.param .u64 .ptr .align 1 _Z9kernelAddPfS_S_i_param_0,
	.param .u64 .ptr .align 1 _Z9kernelAddPfS_S_i_param_1,
	.param .u64 .ptr .align 1 _Z9kernelAddPfS_S_i_param_2,
	.param .u32 _Z9kernelAddPfS_S_i_param_3
)
{
	.reg .pred 	%p<2>;
	.reg .b32 	%r<6>;
	.reg .b32 	%f<4>;
	.reg .b64 	%rd<11>;

	ld.param.u64 	%rd1, [_Z9kernelAddPfS_S_i_param_0];
	ld.param.u64 	%rd2, [_Z9kernelAddPfS_S_i_param_1];
	ld.param.u64 	%rd3, [_Z9kernelAddPfS_S_i_param_2];
	ld.param.u32 	%r2, [_Z9kernelAddPfS_S_i_param_3];
	mov.u32 	%r3, %tid.x;
	mov.u32 	%r4, %ctaid.x;
	mov.u32 	%r5, %ntid.x;
	mad.lo.s32 	%r1, %r4, %r5, %r3;
	setp.ge.s32 	%p1, %r1, %r2;
	@%p1 bra 	$L__BB0_2;
	cvta.to.global.u64 	%rd4, %rd2;
	cvta.to.global.u64 	%rd5, %rd1;
	cvta.to.global.u64 	%rd6, %rd3;
	mul.wide.s32 	%rd7, %r1, 4;
	add.s64 	%rd8, %rd4, %rd7;
	ld.global.f32 	%f1, [%rd8];
	add.s64 	%rd9, %rd5, %rd7;
	ld.global.f32 	%f2, [%rd9];
	add.f32 	%f3, %f1, %f2;
	add.s64 	%rd10, %rd6, %rd7;
	st.global.f32 	[%rd10], %f3;
$L__BB0_2:
	ret;

}


// ===== COMPILED SASS (sm_100) =====

	.target	sm_100

	.elftype	@"ET_EXEC"


//--------------------- .note.nv.tkinfo           --------------------------
	.section	.note.nv.tkinfo,"",@"SHT_NOTE"
	.sectionflags	@"SHF_NOTE_NV_TKINFO"
	.tkinfo
        /*0018*/ 	.word	0x00000002
        /*0030*/ 	.string	""
        /*0030*/ 	.string	"ptxas"
        /*0030*/ 	.string	"Cuda compilation tools, release 13.0, V13.0.88"
        /*0030*/ 	.string	"Build cuda_13.0.r13.0/compiler.36424714_0"
        /*0030*/ 	.string	"-arch sm_100 -m 64 "



//--------------------- .note.nv.cuinfo           --------------------------
	.section	.note.nv.cuinfo,"",@"SHT_NOTE"
	.sectionflags	@"SHF_NOTE_NV_CUINFO"
        /*0018*/ 	.short	0x0002
        /*001a*/ 	.short	0x0064
        /*001c*/ 	.short	0x0082
	.zero		2


//--------------------- .nv.info                  --------------------------
	.section	.nv.info,"",@"SHT_CUDA_INFO"
	.align	4


	//----- nvinfo : EIATTR_REGCOUNT
	.align		4
        /*0000*/ 	.byte	0x04, 0x2f
        /*0002*/ 	.short	(.L_1 - .L_0)
	.align		4
.L_0:
        /*0004*/ 	.word	index@(_Z9kernelAddPfS_S_i)
        /*0008*/ 	.word	0x0000000c


	//----- nvinfo : EIATTR_FRAME_SIZE
	.align		4
.L_1:
        /*000c*/ 	.byte	0x04, 0x11
        /*000e*/ 	.short	(.L_3 - .L_2)
	.align		4
.L_2:
        /*0010*/ 	.word	index@(_Z9kernelAddPfS_S_i)
        /*0014*/ 	.word	0x00000000


	//----- nvinfo : EIATTR_MIN_STACK_SIZE
	.align		4
.L_3:
        /*0018*/ 	.byte	0x04, 0x12
        /*001a*/ 	.short	(.L_5 - .L_4)
	.align		4
.L_4:
        /*001c*/ 	.word	index@(_Z9kernelAddPfS_S_i)
        /*0020*/ 	.word	0x00000000
.L_5:


//--------------------- .nv.compat                --------------------------
	.section	.nv.compat,"",@"SHT_CUDA_COMPAT_INFO"
	.align	4
        /*0000*/ 	.byte	0x02, 0x09, 0x00, 0x00, 0x02, 0x02, 0x01, 0x00, 0x02, 0x05, 0x05, 0x00, 0x03, 0x07, 0x01, 0x01
        /*0010*/ 	.byte	0x02, 0x03, 0x00, 0x00, 0x02, 0x06, 0x01, 0x00, 0x04, 0x0b, 0x08, 0x00, 0x09, 0x00, 0x00, 0x00
        /*0020*/ 	.byte	0x00, 0x00, 0x00, 0x00


//--------------------- .nv.info._Z9kernelAddPfS_S_i --------------------------
	.section	.nv.info._Z9kernelAddPfS_S_i,"",@"SHT_CUDA_INFO"
	.sectionflags	@""
	.align	4


	//----- nvinfo : EIATTR_CUDA_API_VERSION
	.align		4
        /*0000*/ 	.byte	0x04, 0x37
        /*0002*/ 	.short	(.L_7 - .L_6)
.L_6:
        /*0004*/ 	.word	0x00000082


	//----- nvinfo : EIATTR_KPARAM_INFO
	.align		4
.L_7:
        /*0008*/ 	.byte	0x04, 0x17
        /*000a*/ 	.short	(.L_9 - .L_8)
.L_8:
        /*000c*/ 	.word	0x00000000
        /*0010*/ 	.short	0x0003
        /*0012*/ 	.short	0x0018
        /*0014*/ 	.byte	0x00, 0xf0, 0x11, 0x00


	//----- nvinfo : EIATTR_KPARAM_INFO
	.align		4
.L_9:
        /*0018*/ 	.byte	0x04, 0x17
        /*001a*/ 	.short	(.L_11 - .L_10)
.L_10:
        /*001c*/ 	.word	0x00000000
        /*0020*/ 	.short	0x0002
        /*0022*/ 	.short	0x0010
        /*0024*/ 	.byte	0x00, 0xf5, 0x21, 0x00


	//----- nvinfo : EIATTR_KPARAM_INFO
	.align		4
.L_11:
        /*0028*/ 	.byte	0x04, 0x17
        /*002a*/ 	.short	(.L_13 - .L_12)
.L_12:
        /*002c*/ 	.word	0x00000000
        /*0030*/ 	.short	0x0001
        /*0032*/ 	.short	0x0008
        /*0034*/ 	.byte	0x00, 0xf5, 0x21, 0x00


	//----- nvinfo : EIATTR_KPARAM_INFO
	.align		4
.L_13:
        /*0038*/ 	.byte	0x04, 0x17
        /*003a*/ 	.short	(.L_15 - .L_14)
.L_14:
        /*003c*/ 	.word	0x00000000
        /*0040*/ 	.short	0x0000
        /*0042*/ 	.short	0x0000
        /*0044*/ 	.byte	0x00, 0xf5, 0x21, 0x00


	//----- nvinfo : EIATTR_SPARSE_MMA_MASK
	.align		4
.L_15:
        /*0048*/ 	.byte	0x03, 0x50
        /*004a*/ 	.short	0x0000


	//----- nvinfo : EIATTR_MAXREG_COUNT
	.align		4
        /*004c*/ 	.byte	0x03, 0x1b
        /*004e*/ 	.short	0x00ff


	//----- nvinfo : EIATTR_MERCURY_ISA_VERSION
	.align		4
        /*0050*/ 	.byte	0x03, 0x5f
        /*0052*/ 	.short	0x0101


	//----- nvinfo : EIATTR_VRC_CTA_INIT_COUNT
	.align		4
        /*0054*/ 	.byte	0x02, 0x4a
	.zero		1
	.zero		1


	//----- nvinfo : EIATTR_EXIT_INSTR_OFFSETS
	.align		4
        /*0058*/ 	.byte	0x04, 0x1c
        /*005a*/ 	.short	(.L_17 - .L_16)


	//   ....[0]....
.L_16:
        /*005c*/ 	.word	0x00000070


	//   ....[1]....
        /*0060*/ 	.word	0x00000130


	//----- nvinfo : EIATTR_CBANK_PARAM_SIZE
	.align		4
.L_17:
        /*0064*/ 	.byte	0x03, 0x19
        /*0066*/ 	.short	0x001c


	//----- nvinfo : EIATTR_PARAM_CBANK
	.align		4
        /*0068*/ 	.byte	0x04, 0x0a
        /*006a*/ 	.short	(.L_19 - .L_18)
	.align		4
.L_18:
        /*006c*/ 	.word	index@(.nv.constant0._Z9kernelAddPfS_S_i)
        /*0070*/ 	.short	0x0380
        /*0072*/ 	.short	0x001c


	//----- nvinfo : EIATTR_SW_WAR
	.align		4
.L_19:
        /*0074*/ 	.byte	0x04, 0x36
        /*0076*/ 	.short	(.L_21 - .L_20)
.L_20:
        /*0078*/ 	.word	0x00000008
.L_21:


//--------------------- .nv.callgraph             --------------------------
	.section	.nv.callgraph,"",@"SHT_CUDA_CALLGRAPH"
	.align	4
	.sectionentsize	8
	.align		4
        /*0000*/ 	.word	0x00000000
	.align		4
        /*0004*/ 	.word	0xffffffff
	.align		4
        /*0008*/ 	.word	0x00000000
	.align		4
        /*000c*/ 	.word	0xfffffffe
	.align		4
        /*0010*/ 	.word	0x00000000
	.align		4
        /*0014*/ 	.word	0xfffffffd
	.align		4
        /*0018*/ 	.word	0x00000000
	.align		4
        /*001c*/ 	.word	0xfffffffc


//--------------------- .text._Z9kernelAddPfS_S_i --------------------------
	.section	.text._Z9kernelAddPfS_S_i,"ax",@progbits
	.align	128
        .global         _Z9kernelAddPfS_S_i
        .type           _Z9kernelAddPfS_S_i,@function
        .size           _Z9kernelAddPfS_S_i,(.L_x_1 - _Z9kernelAddPfS_S_i)
        .other          _Z9kernelAddPfS_S_i,@"STO_CUDA_ENTRY STV_DEFAULT"
_Z9kernelAddPfS_S_i:
.text._Z9kernelAddPfS_S_i:
[----:B------:R-:W-:Y:S01]  /*0000*/  LDC R1, c[0x0][0x37c] ;  /* 0x0000df00ff017b82 */ /* 0x000fe20000000800 */
[----:B------:R-:W0:Y:S07]  /*0010*/  S2R R9, SR_TID.X ;  /* 0x0000000000097919 */ /* 0x000e2e0000002100 */
[----:B------:R-:W0:Y:S01]  /*0020*/  S2UR UR4, SR_CTAID.X ;  /* 0x00000000000479c3 */ /* 0x000e220000002500 */
[----:B------:R-:W1:Y:S07]  /*0030*/  LDCU UR5, c[0x0][0x398] ;  /* 0x00007300ff0577ac */ /* 0x000e6e0008000800 */
[----:B------:R-:W0:Y:S02]  /*0040*/  LDC R0, c[0x0][0x360] ;  /* 0x0000d800ff007b82 */ /* 0x000e240000000800 */
[----:B0-----:R-:W-:-:S05]  /*0050*/  IMAD R9, R0, UR4, R9 ;  /* 0x0000000400097c24 */ /* 0x001fca000f8e0209 */
[----:B-1----:R-:W-:-:S13]  /*0060*/  ISETP.GE.AND P0, PT, R9, UR5, PT ;  /* 0x0000000509007c0c */ /* 0x002fda000bf06270 */
[----:B------:R-:W-:Y:S05]  /*0070*/  @P0 EXIT ;  /* 0x000000000000094d */ /* 0x000fea0003800000 */
[----:B------:R-:W0:Y:S01]  /*0080*/  LDC.64 R2, c[0x0][0x388] ;  /* 0x0000e200ff027b82 */ /* 0x000e220000000a00 */
[----:B------:R-:W1:Y:S07]  /*0090*/  LDCU.64 UR4, c[0x0][0x358] ;  /* 0x00006b00ff0477ac */ /* 0x000e6e0008000a00 */
[----:B------:R-:W2:Y:S08]  /*00a0*/  LDC.64 R4, c[0x0][0x380] ;  /* 0x0000e000ff047b82 */ /* 0x000eb00000000a00 */
[----:B------:R-:W3:Y:S01]  /*00b0*/  LDC.64 R6, c[0x0][0x390] ;  /* 0x0000e400ff067b82 */ /* 0x000ee20000000a00 */
[----:B0-----:R-:W-:-:S06]  /*00c0*/  IMAD.WIDE R2, R9, 0x4, R2 ;  /* 0x0000000409027825 */ /* 0x001fcc00078e0202 */
[----:B-1----:R-:W4:Y:S01]  /*00d0*/  LDG.E R2, desc[UR4][R2.64] ;  /* 0x0000000402027981 */ /* 0x002f22000c1e1900 */
[----:B--2---:R-:W-:-:S06]  /*00e0*/  IMAD.WIDE R4, R9, 0x4, R4 ;  /* 0x0000000409047825 */ /* 0x004fcc00078e0204 */
[----:B------:R-:W4:Y:S01]  /*00f0*/  LDG.E R5, desc[UR4][R4.64] ;  /* 0x0000000404057981 */ /* 0x000f22000c1e1900 */
[----:B---3--:R-:W-:-:S04]  /*0100*/  IMAD.WIDE R6, R9, 0x4, R6 ;  /* 0x0000000409067825 */ /* 0x008fc800078e0206 */
[----:B----4-:R-:W-:-:S05]  /*0110*/  FADD R9, R2, R5 ;  /* 0x0000000502097221 */ /* 0x010fca0000000000 */
[----:B------:R-:W-:Y:S01]  /*0120*/  STG.E desc[UR4][R6.64], R9 ;  /* 0x0000000906007986 */ /* 0x000fe2000c101904 */
[----:B------:R-:W-:Y:S05]  /*0130*/  EXIT ;  /* 0x000000000000794d */ /* 0x000fea0003800000 */
.L_x_0:
[----:B------:R-:W-:-:S00]  /*0140*/  BRA `(.L_x_0) ;  /* 0xfffffffc00fc7947 */ /* 0x000fc0000383ffff */
[----:B------:R-:W-:-:S00]  /*0150*/  NOP ;  /* 0x0000000000007918 */ /* 0x000fc00000000000 */
        /* <DEDUP_REMOVED lines=10> */
.L_x_1:


//--------------------- .nv.shared.reserved.0     --------------------------
	.section	.nv.shared.reserved.0,"aw",@nobits
	.weak		__nv_reservedSMEM_offset_0_alias
	.size		__nv_reservedSMEM_offset_0_alias, 0, 64
	.other		__nv_reservedSMEM_offset_0_alias,@"STO_CUDA_RESERVED_SHARED STV_DEFAULT"
__nv_reservedSMEM_offset_0_alias:
	.zero		0
	.zero		64


//--------------------- .nv.constant0._Z9kernelAddPfS_S_i --------------------------
	.section	.nv.constant0._Z9kernelAddPfS_S_i,"a",@progbits
	.sectionflags	@""
	.align	4
.nv.constant0._Z9kernelAddPfS_S_i:
	.zero		924


//--------------------- SYMBOLS --------------------------

	.type		.nv.reservedSmem.offset0,@object
	.size		.nv.reservedSmem.offset0,0x4
